//
// Generated by NVIDIA NVVM Compiler
//
// Compiler Build ID: CL-36424714
// Cuda compilation tools, release 13.0, V13.0.88
// Based on NVVM 20.0.0
//

.version 9.0
.target sm_100
.address_size 64

	// .globl	_Z11computeMathPi

.visible .entry _Z11computeMathPi(
	.param .u64 .ptr .align 1 _Z11computeMathPi_param_0
)
{
	.reg .pred 	%p<2>;
	.reg .b32 	%r<12>;
	.reg .b64 	%rd<7>;

	ld.param.u64 	%rd1, [_Z11computeMathPi_param_0];
	mov.u32 	%r1, %ctaid.x;
	mov.u32 	%r3, %ctaid.y;
	mov.u32 	%r4, %ntid.x;
	mov.u32 	%r5, %tid.x;
	mad.lo.s32 	%r2, %r3, %r4, %r5;
	setp.le.u32 	%p1, %r1, %r2;
	@%p1 bra 	$L__BB0_2;
	cvta.to.global.u64 	%rd2, %rd1;
	shl.b32 	%r6, %r1, 10;
	add.s32 	%r7, %r6, %r2;
	mul.wide.u32 	%rd3, %r7, 4;
	add.s64 	%rd4, %rd2, %rd3;
	shl.b32 	%r8, %r2, 10;
	add.s32 	%r9, %r8, %r1;
	mul.wide.u32 	%rd5, %r9, 4;
	add.s64 	%rd6, %rd2, %rd5;
	ld.global.u32 	%r10, [%rd4];
	ld.global.u32 	%r11, [%rd6];
	st.global.u32 	[%rd4], %r11;
	st.global.u32 	[%rd6], %r10;
$L__BB0_2:
	ret;

}


// ===== COMPILED SASS (sm_100) =====

	.target	sm_100

	.elftype	@"ET_EXEC"


//--------------------- .note.nv.tkinfo           --------------------------
	.section	.note.nv.tkinfo,"",@"SHT_NOTE"
	.sectionflags	@"SHF_NOTE_NV_TKINFO"
	.tkinfo
        /*0018*/ 	.word	0x00000002
        /*0030*/ 	.string	""
        /*0030*/ 	.string	"ptxas"
        /*0030*/ 	.string	"Cuda compilation tools, release 13.0, V13.0.88"
        /*0030*/ 	.string	"Build cuda_13.0.r13.0/compiler.36424714_0"
        /*0030*/ 	.string	"-arch sm_100 -m 64 "



//--------------------- .note.nv.cuinfo           --------------------------
	.section	.note.nv.cuinfo,"",@"SHT_NOTE"
	.sectionflags	@"SHF_NOTE_NV_CUINFO"
        /*0018*/ 	.short	0x0002
        /*001a*/ 	.short	0x0064
        /*001c*/ 	.short	0x0082
	.zero		2


//--------------------- .nv.info                  --------------------------
	.section	.nv.info,"",@"SHT_CUDA_INFO"
	.align	4


	//----- nvinfo : EIATTR_REGCOUNT
	.align		4
        /*0000*/ 	.byte	0x04, 0x2f
        /*0002*/ 	.short	(.L_1 - .L_0)
	.align		4
.L_0:
        /*0004*/ 	.word	index@(_Z11computeMathPi)
        /*0008*/ 	.word	0x0000000c


	//----- nvinfo : EIATTR_FRAME_SIZE
	.align		4
.L_1:
        /*000c*/ 	.byte	0x04, 0x11
        /*000e*/ 	.short	(.L_3 - .L_2)
	.align		4
.L_2:
        /*0010*/ 	.word	index@(_Z11computeMathPi)
        /*0014*/ 	.word	0x00000000


	//----- nvinfo : EIATTR_MIN_STACK_SIZE
	.align		4
.L_3:
        /*0018*/ 	.byte	0x04, 0x12
        /*001a*/ 	.short	(.L_5 - .L_4)
	.align		4
.L_4:
        /*001c*/ 	.word	index@(_Z11computeMathPi)
        /*0020*/ 	.word	0x00000000
.L_5:


//--------------------- .nv.compat                --------------------------
	.section	.nv.compat,"",@"SHT_CUDA_COMPAT_INFO"
	.align	4
        /*0000*/ 	.byte	0x02, 0x09, 0x00, 0x00, 0x02, 0x02, 0x01, 0x00, 0x02, 0x05, 0x05, 0x00, 0x03, 0x07, 0x01, 0x01
        /*0010*/ 	.byte	0x02, 0x03, 0x00, 0x00, 0x02, 0x06, 0x01, 0x00, 0x04, 0x0b, 0x08, 0x00, 0x09, 0x00, 0x00, 0x00
        /*0020*/ 	.byte	0x00, 0x00, 0x00, 0x00


//--------------------- .nv.info._Z11computeMathPi --------------------------
	.section	.nv.info._Z11computeMathPi,"",@"SHT_CUDA_INFO"
	.sectionflags	@""
	.align	4


	//----- nvinfo : EIATTR_CUDA_API_VERSION
	.align		4
        /*0000*/ 	.byte	0x04, 0x37
        /*0002*/ 	.short	(.L_7 - .L_6)
.L_6:
        /*0004*/ 	.word	0x00000082


	//----- nvinfo : EIATTR_KPARAM_INFO
	.align		4
.L_7:
        /*0008*/ 	.byte	0x04, 0x17
        /*000a*/ 	.short	(.L_9 - .L_8)
.L_8:
        /*000c*/ 	.word	0x00000000
        /*0010*/ 	.short	0x0000
        /*0012*/ 	.short	0x0000
        /*0014*/ 	.byte	0x00, 0xf5, 0x21, 0x00


	//----- nvinfo : EIATTR_SPARSE_MMA_MASK
	.align		4
.L_9:
        /*0018*/ 	.byte	0x03, 0x50
        /*001a*/ 	.short	0x0000


	//----- nvinfo : EIATTR_MAXREG_COUNT
	.align		4
        /*001c*/ 	.byte	0x03, 0x1b
        /*001e*/ 	.short	0x00ff


	//----- nvinfo : EIATTR_MERCURY_ISA_VERSION
	.align		4
        /*0020*/ 	.byte	0x03, 0x5f
        /*0022*/ 	.short	0x0101


	//----- nvinfo : EIATTR_VRC_CTA_INIT_COUNT
	.align		4
        /*0024*/ 	.byte	0x02, 0x4a
	.zero		1
	.zero		1


	//----- nvinfo : EIATTR_EXIT_INSTR_OFFSETS
	.align		4
        /*0028*/ 	.byte	0x04, 0x1c
        /*002a*/ 	.short	(.L_11 - .L_10)


	//   ....[0]....
.L_10:
        /*002c*/ 	.word	0x00000070


	//   ....[1]....
        /*0030*/ 	.word	0x00000120


	//----- nvinfo : EIATTR_CBANK_PARAM_SIZE
	.align		4
.L_11:
        /*0034*/ 	.byte	0x03, 0x19
        /*0036*/ 	.short	0x0008


	//----- nvinfo : EIATTR_PARAM_CBANK
	.align		4
        /*0038*/ 	.byte	0x04, 0x0a
        /*003a*/ 	.short	(.L_13 - .L_12)
	.align		4
.L_12:
        /*003c*/ 	.word	index@(.nv.constant0._Z11computeMathPi)
        /*0040*/ 	.short	0x0380
        /*0042*/ 	.short	0x0008


	//----- nvinfo : EIATTR_SW_WAR
	.align		4
.L_13:
        /*0044*/ 	.byte	0x04, 0x36
        /*0046*/ 	.short	(.L_15 - .L_14)
.L_14:
        /*0048*/ 	.word	0x00000008
.L_15:


//--------------------- .nv.callgraph             --------------------------
	.section	.nv.callgraph,"",@"SHT_CUDA_CALLGRAPH"
	.align	4
	.sectionentsize	8
	.align		4
        /*0000*/ 	.word	0x00000000
	.align		4
        /*0004*/ 	.word	0xffffffff
	.align		4
        /*0008*/ 	.word	0x00000000
	.align		4
        /*000c*/ 	.word	0xfffffffe
	.align		4
        /*0010*/ 	.word	0x00000000
	.align		4
        /*0014*/ 	.word	0xfffffffd
	.align		4
        /*0018*/ 	.word	0x00000000
	.align		4
        /*001c*/ 	.word	0xfffffffc


//--------------------- .text._Z11computeMathPi   --------------------------
	.section	.text._Z11computeMathPi,"ax",@progbits
	.align	128
        .global         _Z11computeMathPi
        .type           _Z11computeMathPi,@function
        .size           _Z11computeMathPi,(.L_x_1 - _Z11computeMathPi)
        .other          _Z11computeMathPi,@"STO_CUDA_ENTRY STV_DEFAULT"
_Z11computeMathPi:
.text._Z11computeMathPi:
[----:B------:R-:W-:Y:S01]  /*0000*/  LDC R1, c[0x0][0x37c] ;  /* 0x0000df00ff017b82 */ /* 0x000fe20000000800 */
[----:B------:R-:W0:Y:S07]  /*0010*/  S2R R3, SR_TID.X ;  /* 0x0000000000037919 */ /* 0x000e2e0000002100 */
[----:B------:R-:W0:Y:S01]  /*0020*/  S2UR UR4, SR_CTAID.Y ;  /* 0x00000000000479c3 */ /* 0x000e220000002600 */
[----:B------:R-:W1:Y:S07]  /*0030*/  S2R R7, SR_CTAID.X ;  /* 0x0000000000077919 */ /* 0x000e6e0000002500 */
[----:B------:R-:W0:Y:S02]  /*0040*/  LDC R0, c[0x0][0x360] ;  /* 0x0000d800ff007b82 */ /* 0x000e240000000800 */
[----:B0-----:R-:W-:-:S05]  /*0050*/  IMAD R0, R0, UR4, R3 ;  /* 0x0000000400007c24 */ /* 0x001fca000f8e0203 */
[----:B-1----:R-:W-:-:S13]  /*0060*/  ISETP.GT.U32.AND P0, PT, R7, R0, PT ;  /* 0x000000000700720c */ /* 0x002fda0003f04070 */
[----:B------:R-:W-:Y:S05]  /*0070*/  @!P0 EXIT ;  /* 0x000000000000894d */ /* 0x000fea0003800000 */
[----:B------:R-:W0:Y:S01]  /*0080*/  LDC.64 R2, c[0x0][0x380] ;  /* 0x0000e000ff027b82 */ /* 0x000e220000000a00 */
[----:B------:R-:W1:Y:S01]  /*0090*/  LDCU.64 UR4, c[0x0][0x358] ;  /* 0x00006b00ff0477ac */ /* 0x000e620008000a00 */
[----:B------:R-:W-:Y:S02]  /*00a0*/  LEA R5, R0, R7, 0xa ;  /* 0x0000000700057211 */ /* 0x000fe400078e50ff */
[----:B------:R-:W-:-:S03]  /*00b0*/  LEA R7, R7, R0, 0xa ;  /* 0x0000000007077211 */ /* 0x000fc600078e50ff */
[----:B0-----:R-:W-:-:S04]  /*00c0*/  IMAD.WIDE.U32 R4, R5, 0x4, R2 ;  /* 0x0000000405047825 */ /* 0x001fc800078e0002 */
[----:B------:R-:W-:Y:S01]  /*00d0*/  IMAD.WIDE.U32 R2, R7, 0x4, R2 ;  /* 0x0000000407027825 */ /* 0x000fe200078e0002 */
[----:B-1----:R-:W2:Y:S04]  /*00e0*/  LDG.E R9, desc[UR4][R4.64] ;  /* 0x0000000404097981 */ /* 0x002ea8000c1e1900 */
[----:B------:R-:W3:Y:S04]  /*00f0*/  LDG.E R7, desc[UR4][R2.64] ;  /* 0x0000000402077981 */ /* 0x000ee8000c1e1900 */
[----:B--2---:R-:W-:Y:S04]  /*0100*/  STG.E desc[UR4][R2.64], R9 ;  /* 0x0000000902007986 */ /* 0x004fe8000c101904 */
[----:B---3--:R-:W-:Y:S01]  /*0110*/  STG.E desc[UR4][R4.64], R7 ;  /* 0x0000000704007986 */ /* 0x008fe2000c101904 */
[----:B------:R-:W-:Y:S05]  /*0120*/  EXIT ;  /* 0x000000000000794d */ /* 0x000fea0003800000 */
.L_x_0:
[----:B------:R-:W-:-:S00]  /*0130*/  BRA `(.L_x_0) ;  /* 0xfffffffc00fc7947 */ /* 0x000fc0000383ffff */
[----:B------:R-:W-:-:S00]  /*0140*/  NOP ;  /* 0x0000000000007918 */ /* 0x000fc00000000000 */
        /* <DEDUP_REMOVED lines=11> */
.L_x_1:


//--------------------- .nv.shared.reserved.0     --------------------------
	.section	.nv.shared.reserved.0,"aw",@nobits
	.weak		__nv_reservedSMEM_offset_0_alias
	.size		__nv_reservedSMEM_offset_0_alias, 0, 64
	.other		__nv_reservedSMEM_offset_0_alias,@"STO_CUDA_RESERVED_SHARED STV_DEFAULT"
__nv_reservedSMEM_offset_0_alias:
	.zero		0
	.zero		64


//--------------------- .nv.constant0._Z11computeMathPi --------------------------
	.section	.nv.constant0._Z11computeMathPi,"a",@progbits
	.sectionflags	@""
	.align	4
.nv.constant0._Z11computeMathPi:
	.zero		904


//--------------------- SYMBOLS --------------------------

	.type		.nv.reservedSmem.offset0,@object
	.size		.nv.reservedSmem.offset0,0x4
